//
// Generated by NVIDIA NVVM Compiler
//
// Compiler Build ID: CL-36424714
// Cuda compilation tools, release 13.0, V13.0.88
// Based on NVVM 20.0.0
//

.version 9.0
.target sm_100
.address_size 64

	// .globl	_Z27scalable_dot_product_kernelPKfS0_Pfi
// _ZZ27scalable_dot_product_kernelPKfS0_PfiE5cache has been demoted

.visible .entry _Z27scalable_dot_product_kernelPKfS0_Pfi(
	.param .u64 .ptr .align 1 _Z27scalable_dot_product_kernelPKfS0_Pfi_param_0,
	.param .u64 .ptr .align 1 _Z27scalable_dot_product_kernelPKfS0_Pfi_param_1,
	.param .u64 .ptr .align 1 _Z27scalable_dot_product_kernelPKfS0_Pfi_param_2,
	.param .u32 _Z27scalable_dot_product_kernelPKfS0_Pfi_param_3
)
{
	.reg .pred 	%p<7>;
	.reg .b32 	%r<19>;
	.reg .b32 	%f<14>;
	.reg .b64 	%rd<12>;
	// demoted variable
	.shared .align 4 .b8 _ZZ27scalable_dot_product_kernelPKfS0_PfiE5cache[1024];
	ld.param.u64 	%rd3, [_Z27scalable_dot_product_kernelPKfS0_Pfi_param_0];
	ld.param.u64 	%rd4, [_Z27scalable_dot_product_kernelPKfS0_Pfi_param_1];
	ld.param.u64 	%rd5, [_Z27scalable_dot_product_kernelPKfS0_Pfi_param_2];
	ld.param.u32 	%r11, [_Z27scalable_dot_product_kernelPKfS0_Pfi_param_3];
	mov.u32 	%r1, %tid.x;
	mov.u32 	%r2, %ctaid.x;
	mov.u32 	%r18, %ntid.x;
	mad.lo.s32 	%r17, %r2, %r18, %r1;
	setp.ge.s32 	%p1, %r17, %r11;
	mov.f32 	%f13, 0f00000000;
	@%p1 bra 	$L__BB0_3;
	mov.u32 	%r12, %nctaid.x;
	mul.lo.s32 	%r5, %r12, %r18;
	cvta.to.global.u64 	%rd1, %rd3;
	cvta.to.global.u64 	%rd2, %rd4;
	mov.f32 	%f13, 0f00000000;
$L__BB0_2:
	mul.wide.s32 	%rd6, %r17, 4;
	add.s64 	%rd7, %rd1, %rd6;
	ld.global.nc.f32 	%f6, [%rd7];
	add.s64 	%rd8, %rd2, %rd6;
	ld.global.nc.f32 	%f7, [%rd8];
	fma.rn.f32 	%f13, %f6, %f7, %f13;
	add.s32 	%r17, %r17, %r5;
	setp.lt.s32 	%p2, %r17, %r11;
	@%p2 bra 	$L__BB0_2;
$L__BB0_3:
	shl.b32 	%r13, %r1, 2;
	mov.u32 	%r14, _ZZ27scalable_dot_product_kernelPKfS0_PfiE5cache;
	add.s32 	%r8, %r14, %r13;
	st.shared.f32 	[%r8], %f13;
	bar.sync 	0;
	setp.lt.u32 	%p3, %r18, 2;
	@%p3 bra 	$L__BB0_7;
$L__BB0_4:
	shr.u32 	%r10, %r18, 1;
	setp.ge.u32 	%p4, %r1, %r10;
	@%p4 bra 	$L__BB0_6;
	shl.b32 	%r15, %r10, 2;
	add.s32 	%r16, %r8, %r15;
	ld.shared.f32 	%f8, [%r16];
	ld.shared.f32 	%f9, [%r8];
	add.f32 	%f10, %f8, %f9;
	st.shared.f32 	[%r8], %f10;
$L__BB0_6:
	bar.sync 	0;
	setp.gt.u32 	%p5, %r18, 3;
	mov.u32 	%r18, %r10;
	@%p5 bra 	$L__BB0_4;
$L__BB0_7:
	setp.ne.s32 	%p6, %r1, 0;
	@%p6 bra 	$L__BB0_9;
	ld.shared.f32 	%f11, [_ZZ27scalable_dot_product_kernelPKfS0_PfiE5cache];
	cvta.to.global.u64 	%rd9, %rd5;
	mul.wide.u32 	%rd10, %r2, 4;
	add.s64 	%rd11, %rd9, %rd10;
	st.global.f32 	[%rd11], %f11;
$L__BB0_9:
	ret;

}


// ===== COMPILED SASS (sm_100) =====

	.target	sm_100

	.elftype	@"ET_EXEC"


//--------------------- .note.nv.tkinfo           --------------------------
	.section	.note.nv.tkinfo,"",@"SHT_NOTE"
	.sectionflags	@"SHF_NOTE_NV_TKINFO"
	.tkinfo
        /*0018*/ 	.word	0x00000002
        /*0030*/ 	.string	""
        /*0030*/ 	.string	"ptxas"
        /*0030*/ 	.string	"Cuda compilation tools, release 13.0, V13.0.88"
        /*0030*/ 	.string	"Build cuda_13.0.r13.0/compiler.36424714_0"
        /*0030*/ 	.string	"-arch sm_100 -m 64 "



//--------------------- .note.nv.cuinfo           --------------------------
	.section	.note.nv.cuinfo,"",@"SHT_NOTE"
	.sectionflags	@"SHF_NOTE_NV_CUINFO"
        /*0018*/ 	.short	0x0002
        /*001a*/ 	.short	0x0064
        /*001c*/ 	.short	0x0082
	.zero		2


//--------------------- .nv.info                  --------------------------
	.section	.nv.info,"",@"SHT_CUDA_INFO"
	.align	4


	//----- nvinfo : EIATTR_REGCOUNT
	.align		4
        /*0000*/ 	.byte	0x04, 0x2f
        /*0002*/ 	.short	(.L_1 - .L_0)
	.align		4
.L_0:
        /*0004*/ 	.word	index@(_Z27scalable_dot_product_kernelPKfS0_Pfi)
        /*0008*/ 	.word	0x00000012


	//----- nvinfo : EIATTR_FRAME_SIZE
	.align		4
.L_1:
        /*000c*/ 	.byte	0x04, 0x11
        /*000e*/ 	.short	(.L_3 - .L_2)
	.align		4
.L_2:
        /*0010*/ 	.word	index@(_Z27scalable_dot_product_kernelPKfS0_Pfi)
        /*0014*/ 	.word	0x00000000


	//----- nvinfo : EIATTR_MIN_STACK_SIZE
	.align		4
.L_3:
        /*0018*/ 	.byte	0x04, 0x12
        /*001a*/ 	.short	(.L_5 - .L_4)
	.align		4
.L_4:
        /*001c*/ 	.word	index@(_Z27scalable_dot_product_kernelPKfS0_Pfi)
        /*0020*/ 	.word	0x00000000
.L_5:


//--------------------- .nv.compat                --------------------------
	.section	.nv.compat,"",@"SHT_CUDA_COMPAT_INFO"
	.align	4
        /*0000*/ 	.byte	0x02, 0x09, 0x00, 0x00, 0x02, 0x02, 0x01, 0x00, 0x02, 0x05, 0x05, 0x00, 0x03, 0x07, 0x01, 0x01
        /*0010*/ 	.byte	0x02, 0x03, 0x00, 0x00, 0x02, 0x06, 0x01, 0x00, 0x04, 0x0b, 0x08, 0x00, 0x09, 0x00, 0x00, 0x00
        /*0020*/ 	.byte	0x00, 0x00, 0x00, 0x00


//--------------------- .nv.info._Z27scalable_dot_product_kernelPKfS0_Pfi --------------------------
	.section	.nv.info._Z27scalable_dot_product_kernelPKfS0_Pfi,"",@"SHT_CUDA_INFO"
	.sectionflags	@""
	.align	4


	//----- nvinfo : EIATTR_CUDA_API_VERSION
	.align		4
        /*0000*/ 	.byte	0x04, 0x37
        /*0002*/ 	.short	(.L_7 - .L_6)
.L_6:
        /*0004*/ 	.word	0x00000082


	//----- nvinfo : EIATTR_KPARAM_INFO
	.align		4
.L_7:
        /*0008*/ 	.byte	0x04, 0x17
        /*000a*/ 	.short	(.L_9 - .L_8)
.L_8:
        /*000c*/ 	.word	0x00000000
        /*0010*/ 	.short	0x0003
        /*0012*/ 	.short	0x0018
        /*0014*/ 	.byte	0x00, 0xf0, 0x11, 0x00


	//----- nvinfo : EIATTR_KPARAM_INFO
	.align		4
.L_9:
        /*0018*/ 	.byte	0x04, 0x17
        /*001a*/ 	.short	(.L_11 - .L_10)
.L_10:
        /*001c*/ 	.word	0x00000000
        /*0020*/ 	.short	0x0002
        /*0022*/ 	.short	0x0010
        /*0024*/ 	.byte	0x00, 0xf5, 0x21, 0x00


	//----- nvinfo : EIATTR_KPARAM_INFO
	.align		4
.L_11:
        /*0028*/ 	.byte	0x04, 0x17
        /*002a*/ 	.short	(.L_13 - .L_12)
.L_12:
        /*002c*/ 	.word	0x00000000
        /*0030*/ 	.short	0x0001
        /*0032*/ 	.short	0x0008
        /*0034*/ 	.byte	0x00, 0xf5, 0x21, 0x00


	//----- nvinfo : EIATTR_KPARAM_INFO
	.align		4
.L_13:
        /*0038*/ 	.byte	0x04, 0x17
        /*003a*/ 	.short	(.L_15 - .L_14)
.L_14:
        /*003c*/ 	.word	0x00000000
        /*0040*/ 	.short	0x0000
        /*0042*/ 	.short	0x0000
        /*0044*/ 	.byte	0x00, 0xf5, 0x21, 0x00


	//----- nvinfo : EIATTR_SPARSE_MMA_MASK
	.align		4
.L_15:
        /*0048*/ 	.byte	0x03, 0x50
        /*004a*/ 	.short	0x0000


	//----- nvinfo : EIATTR_MAXREG_COUNT
	.align		4
        /*004c*/ 	.byte	0x03, 0x1b
        /*004e*/ 	.short	0x00ff


	//----- nvinfo : EIATTR_NUM_BARRIERS
	.align		4
        /*0050*/ 	.byte	0x02, 0x4c
        /*0052*/ 	.byte	0x01
	.zero		1


	//----- nvinfo : EIATTR_MERCURY_ISA_VERSION
	.align		4
        /*0054*/ 	.byte	0x03, 0x5f
        /*0056*/ 	.short	0x0101


	//----- nvinfo : EIATTR_VRC_CTA_INIT_COUNT
	.align		4
        /*0058*/ 	.byte	0x02, 0x4a
	.zero		1
	.zero		1


	//----- nvinfo : EIATTR_EXIT_INSTR_OFFSETS
	.align		4
        /*005c*/ 	.byte	0x04, 0x1c
        /*005e*/ 	.short	(.L_17 - .L_16)


	//   ....[0]....
.L_16:
        /*0060*/ 	.word	0x000002e0


	//   ....[1]....
        /*0064*/ 	.word	0x00000360


	//----- nvinfo : EIATTR_CRS_STACK_SIZE
	.align		4
.L_17:
        /*0068*/ 	.byte	0x04, 0x1e
        /*006a*/ 	.short	(.L_19 - .L_18)
.L_18:
        /*006c*/ 	.word	0x00000000


	//----- nvinfo : EIATTR_CBANK_PARAM_SIZE
	.align		4
.L_19:
        /*0070*/ 	.byte	0x03, 0x19
        /*0072*/ 	.short	0x001c


	//----- nvinfo : EIATTR_PARAM_CBANK
	.align		4
        /*0074*/ 	.byte	0x04, 0x0a
        /*0076*/ 	.short	(.L_21 - .L_20)
	.align		4
.L_20:
        /*0078*/ 	.word	index@(.nv.constant0._Z27scalable_dot_product_kernelPKfS0_Pfi)
        /*007c*/ 	.short	0x0380
        /*007e*/ 	.short	0x001c


	//----- nvinfo : EIATTR_SW_WAR
	.align		4
.L_21:
        /*0080*/ 	.byte	0x04, 0x36
        /*0082*/ 	.short	(.L_23 - .L_22)
.L_22:
        /*0084*/ 	.word	0x00000008
.L_23:


//--------------------- .nv.callgraph             --------------------------
	.section	.nv.callgraph,"",@"SHT_CUDA_CALLGRAPH"
	.align	4
	.sectionentsize	8
	.align		4
        /*0000*/ 	.word	0x00000000
	.align		4
        /*0004*/ 	.word	0xffffffff
	.align		4
        /*0008*/ 	.word	0x00000000
	.align		4
        /*000c*/ 	.word	0xfffffffe
	.align		4
        /*0010*/ 	.word	0x00000000
	.align		4
        /*0014*/ 	.word	0xfffffffd
	.align		4
        /*0018*/ 	.word	0x00000000
	.align		4
        /*001c*/ 	.word	0xfffffffc


//--------------------- .text._Z27scalable_dot_product_kernelPKfS0_Pfi --------------------------
	.section	.text._Z27scalable_dot_product_kernelPKfS0_Pfi,"ax",@progbits
	.align	128
        .global         _Z27scalable_dot_product_kernelPKfS0_Pfi
        .type           _Z27scalable_dot_product_kernelPKfS0_Pfi,@function
        .size           _Z27scalable_dot_product_kernelPKfS0_Pfi,(.L_x_6 - _Z27scalable_dot_product_kernelPKfS0_Pfi)
        .other          _Z27scalable_dot_product_kernelPKfS0_Pfi,@"STO_CUDA_ENTRY STV_DEFAULT"
_Z27scalable_dot_product_kernelPKfS0_Pfi:
.text._Z27scalable_dot_product_kernelPKfS0_Pfi:
[----:B------:R-:W-:Y:S01]  /*0000*/  LDC R1, c[0x0][0x37c] ;  /* 0x0000df00ff017b82 */ /* 0x000fe20000000800 */
[----:B------:R-:W0:Y:S01]  /*0010*/  S2R R12, SR_TID.X ;  /* 0x00000000000c7919 */ /* 0x000e220000002100 */
[----:B------:R-:W1:Y:S01]  /*0020*/  LDCU UR4, c[0x0][0x360] ;  /* 0x00006c00ff0477ac */ /* 0x000e620008000800 */
[----:B------:R-:W-:Y:S01]  /*0030*/  BSSY.RECONVERGENT B0, `(.L_x_0) ;  /* 0x0000016000007945 */ /* 0x000fe20003800200 */
[----:B------:R-:W-:Y:S01]  /*0040*/  IMAD.MOV.U32 R11, RZ, RZ, RZ ;  /* 0x000000ffff0b7224 */ /* 0x000fe200078e00ff */
[----:B------:R-:W0:Y:S01]  /*0050*/  S2R R13, SR_CTAID.X ;  /* 0x00000000000d7919 */ /* 0x000e220000002500 */
[----:B------:R-:W2:Y:S01]  /*0060*/  LDCU UR5, c[0x0][0x398] ;  /* 0x00007300ff0577ac */ /* 0x000ea20008000800 */
[----:B------:R-:W3:Y:S01]  /*0070*/  LDCU.64 UR6, c[0x0][0x358] ;  /* 0x00006b00ff0677ac */ /* 0x000ee20008000a00 */
[----:B-1----:R-:W-:Y:S02]  /*0080*/  IMAD.U32 R10, RZ, RZ, UR4 ;  /* 0x00000004ff0a7e24 */ /* 0x002fe4000f8e00ff */
[----:B0-----:R-:W-:-:S05]  /*0090*/  IMAD R0, R13, UR4, R12 ;  /* 0x000000040d007c24 */ /* 0x001fca000f8e020c */
[----:B--2---:R-:W-:-:S13]  /*00a0*/  ISETP.GE.AND P0, PT, R0, UR5, PT ;  /* 0x0000000500007c0c */ /* 0x004fda000bf06270 */
[----:B---3--:R-:W-:Y:S05]  /*00b0*/  @P0 BRA `(.L_x_1) ;  /* 0x0000000000340947 */ /* 0x008fea0003800000 */
[----:B------:R-:W0:Y:S01]  /*00c0*/  LDC.64 R6, c[0x0][0x380] ;  /* 0x0000e000ff067b82 */ /* 0x000e220000000a00 */
[----:B------:R-:W1:Y:S01]  /*00d0*/  LDCU UR4, c[0x0][0x370] ;  /* 0x00006e00ff0477ac */ /* 0x000e620008000800 */
[----:B------:R-:W-:-:S06]  /*00e0*/  HFMA2 R11, -RZ, RZ, 0, 0 ;  /* 0x00000000ff0b7431 */ /* 0x000fcc00000001ff */
[----:B------:R-:W2:Y:S01]  /*00f0*/  LDC.64 R8, c[0x0][0x388] ;  /* 0x0000e200ff087b82 */ /* 0x000ea20000000a00 */
[----:B-1----:R-:W-:-:S07]  /*0100*/  IMAD R15, R10, UR4, RZ ;  /* 0x000000040a0f7c24 */ /* 0x002fce000f8e02ff */
.L_x_2:
[----:B0-----:R-:W-:-:S04]  /*0110*/  IMAD.WIDE R2, R0, 0x4, R6 ;  /* 0x0000000400027825 */ /* 0x001fc800078e0206 */
[----:B--2---:R-:W-:Y:S02]  /*0120*/  IMAD.WIDE R4, R0, 0x4, R8 ;  /* 0x0000000400047825 */ /* 0x004fe400078e0208 */
[----:B------:R-:W2:Y:S04]  /*0130*/  LDG.E.CONSTANT R2, desc[UR6][R2.64] ;  /* 0x0000000602027981 */ /* 0x000ea8000c1e9900 */
[----:B------:R-:W2:Y:S01]  /*0140*/  LDG.E.CONSTANT R4, desc[UR6][R4.64] ;  /* 0x0000000604047981 */ /* 0x000ea2000c1e9900 */
[----:B------:R-:W-:-:S05]  /*0150*/  IMAD.IADD R0, R15, 0x1, R0 ;  /* 0x000000010f007824 */ /* 0x000fca00078e0200 */
[----:B------:R-:W-:Y:S01]  /*0160*/  ISETP.GE.AND P0, PT, R0, UR5, PT ;  /* 0x0000000500007c0c */ /* 0x000fe2000bf06270 */
[----:B--2---:R-:W-:-:S12]  /*0170*/  FFMA R11, R2, R4, R11 ;  /* 0x00000004020b7223 */ /* 0x004fd8000000000b */
[----:B------:R-:W-:Y:S05]  /*0180*/  @!P0 BRA `(.L_x_2) ;  /* 0xfffffffc00e08947 */ /* 0x000fea000383ffff */
.L_x_1:
[----:B------:R-:W-:Y:S05]  /*0190*/  BSYNC.RECONVERGENT B0 ;  /* 0x0000000000007941 */ /* 0x000fea0003800200 */
.L_x_0:
[----:B------:R-:W0:Y:S01]  /*01a0*/  S2UR UR5, SR_CgaCtaId ;  /* 0x00000000000579c3 */ /* 0x000e220000008800 */
[----:B------:R-:W-:Y:S01]  /*01b0*/  UMOV UR4, 0x400 ;  /* 0x0000040000047882 */ /* 0x000fe20000000000 */
[----:B------:R-:W-:Y:S02]  /*01c0*/  ISETP.GE.U32.AND P1, PT, R10, 0x2, PT ;  /* 0x000000020a00780c */ /* 0x000fe40003f26070 */
[----:B------:R-:W-:Y:S01]  /*01d0*/  ISETP.NE.AND P0, PT, R12, RZ, PT ;  /* 0x000000ff0c00720c */ /* 0x000fe20003f05270 */
[----:B0-----:R-:W-:-:S06]  /*01e0*/  ULEA UR4, UR5, UR4, 0x18 ;  /* 0x0000000405047291 */ /* 0x001fcc000f8ec0ff */
[----:B------:R-:W-:-:S05]  /*01f0*/  LEA R0, R12, UR4, 0x2 ;  /* 0x000000040c007c11 */ /* 0x000fca000f8e10ff */
[----:B------:R0:W-:Y:S01]  /*0200*/  STS [R0], R11 ;  /* 0x0000000b00007388 */ /* 0x0001e20000000800 */
[----:B------:R-:W-:Y:S06]  /*0210*/  BAR.SYNC.DEFER_BLOCKING 0x0 ;  /* 0x0000000000007b1d */ /* 0x000fec0000010000 */
[----:B------:R-:W-:Y:S05]  /*0220*/  @!P1 BRA `(.L_x_3) ;  /* 0x00000000002c9947 */ /* 0x000fea0003800000 */
.L_x_4:
[----:B------:R-:W-:-:S04]  /*0230*/  SHF.R.U32.HI R5, RZ, 0x1, R10 ;  /* 0x00000001ff057819 */ /* 0x000fc8000001160a */
[----:B------:R-:W-:-:S13]  /*0240*/  ISETP.GE.U32.AND P1, PT, R12, R5, PT ;  /* 0x000000050c00720c */ /* 0x000fda0003f26070 */
[----:B------:R-:W-:Y:S01]  /*0250*/  @!P1 LEA R2, R5, R0, 0x2 ;  /* 0x0000000005029211 */ /* 0x000fe200078e10ff */
[----:B------:R-:W-:Y:S05]  /*0260*/  @!P1 LDS R3, [R0] ;  /* 0x0000000000039984 */ /* 0x000fea0000000800 */
[----:B------:R-:W1:Y:S02]  /*0270*/  @!P1 LDS R2, [R2] ;  /* 0x0000000002029984 */ /* 0x000e640000000800 */
[----:B-1----:R-:W-:-:S05]  /*0280*/  @!P1 FADD R3, R2, R3 ;  /* 0x0000000302039221 */ /* 0x002fca0000000000 */
[----:B------:R1:W-:Y:S01]  /*0290*/  @!P1 STS [R0], R3 ;  /* 0x0000000300009388 */ /* 0x0003e20000000800 */
[----:B------:R-:W-:Y:S01]  /*02a0*/  BAR.SYNC.DEFER_BLOCKING 0x0 ;  /* 0x0000000000007b1d */ /* 0x000fe20000010000 */
[----:B------:R-:W-:Y:S02]  /*02b0*/  ISETP.GT.U32.AND P1, PT, R10, 0x3, PT ;  /* 0x000000030a00780c */ /* 0x000fe40003f24070 */
[----:B------:R-:W-:-:S11]  /*02c0*/  MOV R10, R5 ;  /* 0x00000005000a7202 */ /* 0x000fd60000000f00 */
[----:B-1----:R-:W-:Y:S05]  /*02d0*/  @P1 BRA `(.L_x_4) ;  /* 0xfffffffc00d41947 */ /* 0x002fea000383ffff */
.L_x_3:
[----:B------:R-:W-:Y:S05]  /*02e0*/  @P0 EXIT ;  /* 0x000000000000094d */ /* 0x000fea0003800000 */
[----:B------:R-:W1:Y:S01]  /*02f0*/  S2UR UR5, SR_CgaCtaId ;  /* 0x00000000000579c3 */ /* 0x000e620000008800 */
[----:B------:R-:W-:-:S07]  /*0300*/  UMOV UR4, 0x400 ;  /* 0x0000040000047882 */ /* 0x000fce0000000000 */
[----:B------:R-:W2:Y:S01]  /*0310*/  LDC.64 R2, c[0x0][0x390] ;  /* 0x0000e400ff027b82 */ /* 0x000ea20000000a00 */
[----:B-1----:R-:W-:Y:S01]  /*0320*/  ULEA UR4, UR5, UR4, 0x18 ;  /* 0x0000000405047291 */ /* 0x002fe2000f8ec0ff */
[----:B--2---:R-:W-:-:S08]  /*0330*/  IMAD.WIDE.U32 R2, R13, 0x4, R2 ;  /* 0x000000040d027825 */ /* 0x004fd000078e0002 */
[----:B------:R-:W1:Y:S04]  /*0340*/  LDS R5, [UR4] ;  /* 0x00000004ff057984 */ /* 0x000e680008000800 */
[----:B-1----:R-:W-:Y:S01]  /*0350*/  STG.E desc[UR6][R2.64], R5 ;  /* 0x0000000502007986 */ /* 0x002fe2000c101906 */
[----:B------:R-:W-:Y:S05]  /*0360*/  EXIT ;  /* 0x000000000000794d */ /* 0x000fea0003800000 */
.L_x_5:
[----:B------:R-:W-:-:S00]  /*0370*/  BRA `(.L_x_5) ;  /* 0xfffffffc00fc7947 */ /* 0x000fc0000383ffff */
[----:B------:R-:W-:-:S00]  /*0380*/  NOP ;  /* 0x0000000000007918 */ /* 0x000fc00000000000 */
[----:B------:R-:W-:-:S00]  /*0390*/  NOP ;  /* 0x0000000000007918 */ /* 0x000fc00000000000 */
[----:B------:R-:W-:-:S00]  /*03a0*/  NOP ;  /* 0x0000000000007918 */ /* 0x000fc00000000000 */
[----:B------:R-:W-:-:S00]  /*03b0*/  NOP ;  /* 0x0000000000007918 */ /* 0x000fc00000000000 */
[----:B------:R-:W-:-:S00]  /*03c0*/  NOP ;  /* 0x0000000000007918 */ /* 0x000fc00000000000 */
[----:B------:R-:W-:-:S00]  /*03d0*/  NOP ;  /* 0x0000000000007918 */ /* 0x000fc00000000000 */
[----:B------:R-:W-:-:S00]  /*03e0*/  NOP ;  /* 0x0000000000007918 */ /* 0x000fc00000000000 */
[----:B------:R-:W-:-:S00]  /*03f0*/  NOP ;  /* 0x0000000000007918 */ /* 0x000fc00000000000 */
.L_x_6:


//--------------------- .nv.shared._Z27scalable_dot_product_kernelPKfS0_Pfi --------------------------
	.section	.nv.shared._Z27scalable_dot_product_kernelPKfS0_Pfi,"aw",@nobits
	.sectionflags	@""
	.align	4
.nv.shared._Z27scalable_dot_product_kernelPKfS0_Pfi:
	.zero		2048


//--------------------- .nv.shared.reserved.0     --------------------------
	.section	.nv.shared.reserved.0,"aw",@nobits
	.weak		__nv_reservedSMEM_offset_0_alias
	.size		__nv_reservedSMEM_offset_0_alias, 0, 64
	.other		__nv_reservedSMEM_offset_0_alias,@"STO_CUDA_RESERVED_SHARED STV_DEFAULT"
__nv_reservedSMEM_offset_0_alias:
	.zero		0
	.zero		64


//--------------------- .nv.constant0._Z27scalable_dot_product_kernelPKfS0_Pfi --------------------------
	.section	.nv.constant0._Z27scalable_dot_product_kernelPKfS0_Pfi,"a",@progbits
	.sectionflags	@""
	.align	4
.nv.constant0._Z27scalable_dot_product_kernelPKfS0_Pfi:
	.zero		924


//--------------------- SYMBOLS --------------------------

	.type		.nv.reservedSmem.offset0,@object
	.size		.nv.reservedSmem.offset0,0x4
	.type		.nv.reservedSmem.cap,@object
	.size		.nv.reservedSmem.cap,0x4
